	.headerflags	@"EF_CUDA_TEXMODE_UNIFIED EF_CUDA_64BIT_ADDRESS EF_CUDA_ACCELERATORS EF_CUDA_SM90 EF_CUDA_VIRTUAL_SM(EF_CUDA_SM90)"
	.elftype	@"ET_EXEC"


//--------------------- .nv.info                  --------------------------
	.section	.nv.info,"",@"SHT_CUDA_INFO"
	.align	4


	//----- nvinfo : EIATTR_REGCOUNT
	.align		4
        /*0000*/ 	.byte	0x04, 0x2f
        /*0002*/ 	.short	(.L_3 - .L_2)
	.align		4
.L_2:
        /*0004*/ 	.word	index@(triton_per_fused__native_batch_norm_legit_no_training_add_convolution_mean_13)
        /*0008*/ 	.word	0x0000001e


	//----- nvinfo : EIATTR_MIN_STACK_SIZE
	.align		4
.L_3:
        /*000c*/ 	.byte	0x04, 0x12
        /*000e*/ 	.short	(.L_5 - .L_4)
	.align		4
.L_4:
        /*0010*/ 	.word	index@(triton_per_fused__native_batch_norm_legit_no_training_add_convolution_mean_13)
        /*0014*/ 	.word	0x00000000


	//----- nvinfo : EIATTR_FRAME_SIZE
	.align		4
.L_5:
        /*0018*/ 	.byte	0x04, 0x11
        /*001a*/ 	.short	(.L_7 - .L_6)
	.align		4
.L_6:
        /*001c*/ 	.word	index@(triton_per_fused__native_batch_norm_legit_no_training_add_convolution_mean_13)
        /*0020*/ 	.word	0x00000000


	//----- nvinfo : EIATTR_MIN_STACK_SIZE
	.align		4
.L_7:
        /*0024*/ 	.byte	0x04, 0x12
        /*0026*/ 	.short	(.L_9 - .L_8)
	.align		4
.L_8:
        /*0028*/ 	.word	index@(triton_per_fused__native_batch_norm_legit_no_training_add_convolution_mean_13)
        /*002c*/ 	.word	0x00000000
.L_9:


//--------------------- .nv.info.triton_per_fused__native_batch_norm_legit_no_training_add_convolution_mean_13 --------------------------
	.section	.nv.info.triton_per_fused__native_batch_norm_legit_no_training_add_convolution_mean_13,"",@"SHT_CUDA_INFO"
	.sectionflags	@""
	.align	4


	//----- nvinfo : EIATTR_CUDA_API_VERSION
	.align		4
        /*0000*/ 	.byte	0x04, 0x37
        /*0002*/ 	.short	(.L_11 - .L_10)
.L_10:
        /*0004*/ 	.word	0x0000007c


	//----- nvinfo : EIATTR_KPARAM_INFO
	.align		4
.L_11:
        /*0008*/ 	.byte	0x04, 0x17
        /*000a*/ 	.short	(.L_13 - .L_12)
.L_12:
        /*000c*/ 	.word	0x00000000
        /*0010*/ 	.short	0x000b
        /*0012*/ 	.short	0x0054
        /*0014*/ 	.byte	0x00, 0xf0, 0x11, 0x00


	//----- nvinfo : EIATTR_KPARAM_INFO
	.align		4
.L_13:
        /*0018*/ 	.byte	0x04, 0x17
        /*001a*/ 	.short	(.L_15 - .L_14)
.L_14:
        /*001c*/ 	.word	0x00000000
        /*0020*/ 	.short	0x000a
        /*0022*/ 	.short	0x0050
        /*0024*/ 	.byte	0x00, 0xf0, 0x11, 0x00


	//----- nvinfo : EIATTR_KPARAM_INFO
	.align		4
.L_15:
        /*0028*/ 	.byte	0x04, 0x17
        /*002a*/ 	.short	(.L_17 - .L_16)
.L_16:
        /*002c*/ 	.word	0x00000000
        /*0030*/ 	.short	0x0009
        /*0032*/ 	.short	0x0048
        /*0034*/ 	.byte	0x00, 0xf4, 0x21, 0x00


	//----- nvinfo : EIATTR_KPARAM_INFO
	.align		4
.L_17:
        /*0038*/ 	.byte	0x04, 0x17
        /*003a*/ 	.short	(.L_19 - .L_18)
.L_18:
        /*003c*/ 	.word	0x00000000
        /*0040*/ 	.short	0x0008
        /*0042*/ 	.short	0x0040
        /*0044*/ 	.byte	0x00, 0xf4, 0x21, 0x00


	//----- nvinfo : EIATTR_KPARAM_INFO
	.align		4
.L_19:
        /*0048*/ 	.byte	0x04, 0x17
        /*004a*/ 	.short	(.L_21 - .L_20)
.L_20:
        /*004c*/ 	.word	0x00000000
        /*0050*/ 	.short	0x0007
        /*0052*/ 	.short	0x0038
        /*0054*/ 	.byte	0x00, 0xf4, 0x21, 0x00


	//----- nvinfo : EIATTR_KPARAM_INFO
	.align		4
.L_21:
        /*0058*/ 	.byte	0x04, 0x17
        /*005a*/ 	.short	(.L_23 - .L_22)
.L_22:
        /*005c*/ 	.word	0x00000000
        /*0060*/ 	.short	0x0006
        /*0062*/ 	.short	0x0030
        /*0064*/ 	.byte	0x00, 0xf4, 0x21, 0x00


	//----- nvinfo : EIATTR_KPARAM_INFO
	.align		4
.L_23:
        /*0068*/ 	.byte	0x04, 0x17
        /*006a*/ 	.short	(.L_25 - .L_24)
.L_24:
        /*006c*/ 	.word	0x00000000
        /*0070*/ 	.short	0x0005
        /*0072*/ 	.short	0x0028
        /*0074*/ 	.byte	0x00, 0xf4, 0x21, 0x00


	//----- nvinfo : EIATTR_KPARAM_INFO
	.align		4
.L_25:
        /*0078*/ 	.byte	0x04, 0x17
        /*007a*/ 	.short	(.L_27 - .L_26)
.L_26:
        /*007c*/ 	.word	0x00000000
        /*0080*/ 	.short	0x0004
        /*0082*/ 	.short	0x0020
        /*0084*/ 	.byte	0x00, 0xf4, 0x21, 0x00


	//----- nvinfo : EIATTR_KPARAM_INFO
	.align		4
.L_27:
        /*0088*/ 	.byte	0x04, 0x17
        /*008a*/ 	.short	(.L_29 - .L_28)
.L_28:
        /*008c*/ 	.word	0x00000000
        /*0090*/ 	.short	0x0003
        /*0092*/ 	.short	0x0018
        /*0094*/ 	.byte	0x00, 0xf4, 0x21, 0x00


	//----- nvinfo : EIATTR_KPARAM_INFO
	.align		4
.L_29:
        /*0098*/ 	.byte	0x04, 0x17
        /*009a*/ 	.short	(.L_31 - .L_30)
.L_30:
        /*009c*/ 	.word	0x00000000
        /*00a0*/ 	.short	0x0002
        /*00a2*/ 	.short	0x0010
        /*00a4*/ 	.byte	0x00, 0xf4, 0x21, 0x00


	//----- nvinfo : EIATTR_KPARAM_INFO
	.align		4
.L_31:
        /*00a8*/ 	.byte	0x04, 0x17
        /*00aa*/ 	.short	(.L_33 - .L_32)
.L_32:
        /*00ac*/ 	.word	0x00000000
        /*00b0*/ 	.short	0x0001
        /*00b2*/ 	.short	0x0008
        /*00b4*/ 	.byte	0x00, 0xf4, 0x21, 0x00


	//----- nvinfo : EIATTR_KPARAM_INFO
	.align		4
.L_33:
        /*00b8*/ 	.byte	0x04, 0x17
        /*00ba*/ 	.short	(.L_35 - .L_34)
.L_34:
        /*00bc*/ 	.word	0x00000000
        /*00c0*/ 	.short	0x0000
        /*00c2*/ 	.short	0x0000
        /*00c4*/ 	.byte	0x00, 0xf4, 0x21, 0x00


	//----- nvinfo : EIATTR_SPARSE_MMA_MASK
	.align		4
.L_35:
        /*00c8*/ 	.byte	0x03, 0x50
        /*00ca*/ 	.short	0x0000


	//----- nvinfo : EIATTR_MAXREG_COUNT
	.align		4
        /*00cc*/ 	.byte	0x03, 0x1b
        /*00ce*/ 	.short	0x00ff


	//----- nvinfo : EIATTR_COOP_GROUP_MASK_REGIDS
	.align		4
        /*00d0*/ 	.byte	0x04, 0x29
        /*00d2*/ 	.short	(.L_37 - .L_36)


	//   ....[0]....
.L_36:
        /*00d4*/ 	.word	0xffffffff


	//   ....[1]....
        /*00d8*/ 	.word	0xffffffff


	//   ....[2]....
        /*00dc*/ 	.word	0xffffffff


	//   ....[3]....
        /*00e0*/ 	.word	0xffffffff


	//   ....[4]....
        /*00e4*/ 	.word	0xffffffff


	//   ....[5]....
        /*00e8*/ 	.word	0xffffffff


	//----- nvinfo : EIATTR_COOP_GROUP_INSTR_OFFSETS
	.align		4
.L_37:
        /*00ec*/ 	.byte	0x04, 0x28
        /*00ee*/ 	.short	(.L_39 - .L_38)


	//   ....[0]....
.L_38:
        /*00f0*/ 	.word	0x00000400


	//   ....[1]....
        /*00f4*/ 	.word	0x00000420


	//   ....[2]....
        /*00f8*/ 	.word	0x00000440


	//   ....[3]....
        /*00fc*/ 	.word	0x00000460


	//   ....[4]....
        /*0100*/ 	.word	0x00000490


	//   ....[5]....
        /*0104*/ 	.word	0x00000560


	//----- nvinfo : EIATTR_EXIT_INSTR_OFFSETS
	.align		4
.L_39:
        /*0108*/ 	.byte	0x04, 0x1c
        /*010a*/ 	.short	(.L_41 - .L_40)


	//   ....[0]....
.L_40:
        /*010c*/ 	.word	0x00000630


	//   ....[1]....
        /*0110*/ 	.word	0x00000660


	//----- nvinfo : EIATTR_REQNTID
	.align		4
.L_41:
        /*0114*/ 	.byte	0x04, 0x10
        /*0116*/ 	.short	(.L_43 - .L_42)
.L_42:
        /*0118*/ 	.word	0x00000040
        /*011c*/ 	.word	0x00000001
        /*0120*/ 	.word	0x00000001


	//----- nvinfo : EIATTR_CBANK_PARAM_SIZE
	.align		4
.L_43:
        /*0124*/ 	.byte	0x03, 0x19
        /*0126*/ 	.short	0x0058


	//----- nvinfo : EIATTR_PARAM_CBANK
	.align		4
        /*0128*/ 	.byte	0x04, 0x0a
        /*012a*/ 	.short	(.L_45 - .L_44)
	.align		4
.L_44:
        /*012c*/ 	.word	index@(.nv.constant0.triton_per_fused__native_batch_norm_legit_no_training_add_convolution_mean_13)
        /*0130*/ 	.short	0x0210
        /*0132*/ 	.short	0x0058


	//----- nvinfo : EIATTR_SW_WAR
	.align		4
.L_45:
        /*0134*/ 	.byte	0x04, 0x36
        /*0136*/ 	.short	(.L_47 - .L_46)
.L_46:
        /*0138*/ 	.word	0x00000008
.L_47:


//--------------------- .nv.callgraph             --------------------------
	.section	.nv.callgraph,"",@"SHT_CUDA_CALLGRAPH"
	.align	4
	.sectionentsize	8
	.align		4
        /*0000*/ 	.word	0x00000000
	.align		4
        /*0004*/ 	.word	0xffffffff
	.align		4
        /*0008*/ 	.word	0x00000000
	.align		4
        /*000c*/ 	.word	0xfffffffe
	.align		4
        /*0010*/ 	.word	0x00000000
	.align		4
        /*0014*/ 	.word	0xfffffffd
	.align		4
        /*0018*/ 	.word	0x00000000
	.align		4
        /*001c*/ 	.word	0xfffffffc


//--------------------- .nv.constant4             --------------------------
	.section	.nv.constant4,"a",@progbits
	.align	8
	.align		8
.nv.constant4:
        /*0000*/ 	.dword	_$_str
	.align		8
        /*0008*/ 	.dword	_$_str_$_2


//--------------------- .text.triton_per_fused__native_batch_norm_legit_no_training_add_convolution_mean_13 --------------------------
	.section	.text.triton_per_fused__native_batch_norm_legit_no_training_add_convolution_mean_13,"ax",@progbits
	.sectionflags	@"SHF_BARRIERS=1"
	.align	128
        .global         triton_per_fused__native_batch_norm_legit_no_training_add_convolution_mean_13
        .type           triton_per_fused__native_batch_norm_legit_no_training_add_convolution_mean_13,@function
        .size           triton_per_fused__native_batch_norm_legit_no_training_add_convolution_mean_13,(.L_x_1 - triton_per_fused__native_batch_norm_legit_no_training_add_convolution_mean_13)
        .other          triton_per_fused__native_batch_norm_legit_no_training_add_convolution_mean_13,@"STO_CUDA_ENTRY STV_DEFAULT"
triton_per_fused__native_batch_norm_legit_no_training_add_convolution_mean_13:
.text.triton_per_fused__native_batch_norm_legit_no_training_add_convolution_mean_13:
[----:B------:R-:W0:Y:S01]  /*0000*/  LDC R1, c[0x0][0x28] ;  /* 0x00000a00ff017b82 */ /* 0x000e220000000800 */
[----:B------:R-:W1:Y:S07]  /*0010*/  S2R R2, SR_CTAID.X ;  /* 0x0000000000027919 */ /* 0x000e6e0000002500 */
[----:B------:R-:W2:Y:S01]  /*0020*/  LDC.64 R24, c[0x0][0x240] ;  /* 0x00009000ff187b82 */ /* 0x000ea20000000a00 */
[----:B------:R-:W-:Y:S01]  /*0030*/  HFMA2.MMA R7, -RZ, RZ, 0, 0 ;  /* 0x00000000ff077435 */ /* 0x000fe200000001ff */
[----:B------:R-:W-:Y:S01]  /*0040*/  ULDC.64 UR6, c[0x0][0x208] ;  /* 0x0000820000067ab9 */ /* 0x000fe20000000a00 */
[----:B------:R-:W3:Y:S05]  /*0050*/  S2R R6, SR_TID.X ;  /* 0x0000000000067919 */ /* 0x000eea0000002100 */
[----:B------:R-:W4:Y:S08]  /*0060*/  LDC.64 R10, c[0x0][0x218] ;  /* 0x00008600ff0a7b82 */ /* 0x000f300000000a00 */
[----:B------:R-:W5:Y:S08]  /*0070*/  LDC.64 R20, c[0x0][0x230] ;  /* 0x00008c00ff147b82 */ /* 0x000f700000000a00 */
[----:B------:R-:W4:Y:S01]  /*0080*/  LDC.64 R18, c[0x0][0x238] ;  /* 0x00008e00ff127b82 */ /* 0x000f220000000a00 */
[----:B-1----:R-:W-:-:S07]  /*0090*/  SHF.R.S32.HI R3, RZ, 0x1f, R2 ;  /* 0x0000001fff037819 */ /* 0x002fce0000011402 */
[----:B------:R-:W1:Y:S01]  /*00a0*/  LDC.64 R16, c[0x0][0x210] ;  /* 0x00008400ff107b82 */ /* 0x000e620000000a00 */
[----:B------:R-:W-:Y:S02]  /*00b0*/  ISETP.GE.AND P1, PT, R2, 0x200, PT ;  /* 0x000002000200780c */ /* 0x000fe40003f26270 */
[----:B------:R-:W-:-:S04]  /*00c0*/  LEA.HI R3, R3, R2, RZ, 0x7 ;  /* 0x0000000203037211 */ /* 0x000fc800078f38ff */
[----:B------:R-:W-:Y:S01]  /*00d0*/  LOP3.LUT R3, R3, 0xffffff80, RZ, 0xc0, !PT ;  /* 0xffffff8003037812 */ /* 0x000fe200078ec0ff */
[----:B------:R-:W1:Y:S03]  /*00e0*/  LDC.64 R8, c[0x0][0x228] ;  /* 0x00008a00ff087b82 */ /* 0x000e660000000a00 */
[----:B------:R-:W-:-:S05]  /*00f0*/  IADD3 R23, -R3, R2, RZ ;  /* 0x0000000203177210 */ /* 0x000fca0007ffe1ff */
[C---:B--2---:R-:W-:Y:S01]  /*0100*/  IMAD.WIDE R24, R23.reuse, 0x4, R24 ;  /* 0x0000000417187825 */ /* 0x044fe200078e0218 */
[----:B------:R-:W2:Y:S04]  /*0110*/  LDC.64 R12, c[0x0][0x248] ;  /* 0x00009200ff0c7b82 */ /* 0x000ea80000000a00 */
[----:B------:R4:W2:Y:S01]  /*0120*/  @!P1 LDG.E.EL R7, desc[UR6][R24.64] ;  /* 0x0000000618079981 */ /* 0x0008a2000c2e1900 */
[----:B---3--:R-:W-:Y:S01]  /*0130*/  LOP3.LUT R3, R6, 0x3f, RZ, 0xc0, !PT ;  /* 0x0000003f06037812 */ /* 0x008fe200078ec0ff */
[----:B------:R-:W-:Y:S01]  /*0140*/  HFMA2.MMA R5, -RZ, RZ, 0, 0 ;  /* 0x00000000ff057435 */ /* 0x000fe200000001ff */
[----:B------:R-:W-:Y:S01]  /*0150*/  MOV R22, RZ ;  /* 0x000000ff00167202 */ /* 0x000fe20000000f00 */
[----:B------:R-:W3:Y:S01]  /*0160*/  LDC.64 R14, c[0x0][0x250] ;  /* 0x00009400ff0e7b82 */ /* 0x000ee20000000a00 */
[----:B------:R-:W-:Y:S01]  /*0170*/  LEA R0, R2, R3, 0x6 ;  /* 0x0000000302007211 */ /* 0x000fe200078e30ff */
[----:B-----5:R-:W-:-:S04]  /*0180*/  IMAD.WIDE R20, R23, 0x4, R20 ;  /* 0x0000000417147825 */ /* 0x020fc800078e0214 */
[C---:B----4-:R-:W-:Y:S01]  /*0190*/  IMAD.WIDE R10, R0.reuse, 0x4, R10 ;  /* 0x00000004000a7825 */ /* 0x050fe200078e020a */
[----:B0-----:R-:W-:Y:S01]  /*01a0*/  CS2R R24, SRZ ;  /* 0x0000000000187805 */ /* 0x001fe2000001ff00 */
[----:B------:R-:W4:Y:S02]  /*01b0*/  @!P1 LDG.E.EL R22, desc[UR6][R20.64] ;  /* 0x0000000614169981 */ /* 0x000f24000c2e1900 */
[C---:B------:R-:W-:Y:S02]  /*01c0*/  IMAD.WIDE R18, R23.reuse, 0x4, R18 ;  /* 0x0000000417127825 */ /* 0x040fe400078e0212 */
[----:B------:R-:W5:Y:S02]  /*01d0*/  @!P1 LDG.E R5, desc[UR6][R10.64] ;  /* 0x000000060a059981 */ /* 0x000f64000c1e1900 */
[----:B-1----:R-:W-:Y:S02]  /*01e0*/  IMAD.WIDE R16, R0, 0x4, R16 ;  /* 0x0000000400107825 */ /* 0x002fe400078e0210 */
[----:B------:R0:W4:Y:S01]  /*01f0*/  @!P1 LDG.E.EL R24, desc[UR6][R18.64] ;  /* 0x0000000612189981 */ /* 0x000122000c2e1900 */
[----:B------:R-:W-:Y:S01]  /*0200*/  CS2R R26, SRZ ;  /* 0x00000000001a7805 */ /* 0x000fe2000001ff00 */
[----:B------:R-:W-:-:S02]  /*0210*/  IMAD.WIDE R8, R23, 0x4, R8 ;  /* 0x0000000417087825 */ /* 0x000fc400078e0208 */
[----:B------:R-:W4:Y:S02]  /*0220*/  @!P1 LDG.E R25, desc[UR6][R16.64] ;  /* 0x0000000610199981 */ /* 0x000f24000c1e1900 */
[C---:B--2---:R-:W-:Y:S02]  /*0230*/  IMAD.WIDE R12, R23.reuse, 0x4, R12 ;  /* 0x00000004170c7825 */ /* 0x044fe400078e020c */
[----:B------:R1:W2:Y:S02]  /*0240*/  @!P1 LDG.E.EL R27, desc[UR6][R8.64] ;  /* 0x00000006081b9981 */ /* 0x0002a4000c2e1900 */
[----:B---3--:R-:W-:Y:S01]  /*0250*/  IMAD.WIDE R14, R23, 0x4, R14 ;  /* 0x00000004170e7825 */ /* 0x008fe200078e020e */
[----:B------:R-:W-:Y:S01]  /*0260*/  MOV R23, RZ ;  /* 0x000000ff00177202 */ /* 0x000fe20000000f00 */
[----:B------:R-:W3:Y:S05]  /*0270*/  @!P1 LDG.E.EL R26, desc[UR6][R12.64] ;  /* 0x000000060c1a9981 */ /* 0x000eea000c2e1900 */
[----:B------:R-:W3:Y:S01]  /*0280*/  @!P1 LDG.E.EL R23, desc[UR6][R14.64] ;  /* 0x000000060e179981 */ /* 0x000ee2000c2e1900 */
[----:B0-----:R-:W-:Y:S01]  /*0290*/  HFMA2.MMA R19, -RZ, RZ, 1.625, 0 ;  /* 0x3e800000ff137435 */ /* 0x001fe200000001ff */
[----:B------:R-:W0:Y:S01]  /*02a0*/  S2UR UR5, SR_CgaCtaId ;  /* 0x00000000000579c3 */ /* 0x000e220000008800 */
[----:B------:R-:W-:-:S02]  /*02b0*/  UMOV UR4, 0x400 ;  /* 0x0000040000047882 */ /* 0x000fc40000000000 */
[----:B0-----:R-:W-:Y:S01]  /*02c0*/  UPRMT UR4, UR5, 0x654, UR4 ;  /* 0x0000065405047896 */ /* 0x001fe20008000004 */
[----:B------:R-:W-:-:S04]  /*02d0*/  FADD R7, R7, 9.9999997473787516356e-06 ;  /* 0x3727c5ac07077421 */ /* 0x000fc80000000000 */
[----:B------:R-:W0:Y:S02]  /*02e0*/  MUFU.SQRT R18, R7 ;  /* 0x0000000700127308 */ /* 0x000e240000002000 */
[C---:B0-----:R-:W-:Y:S02]  /*02f0*/  FSETP.GT.AND P0, PT, R18.reuse, 8.50705917302346158658e+37, PT ;  /* 0x7e8000001200780b */ /* 0x041fe40003f04000 */
[----:B------:R-:W-:-:S11]  /*0300*/  FSETP.GEU.AND P2, PT, R18, 1.175494350822287508e-38, PT ;  /* 0x008000001200780b */ /* 0x000fd60003f4e000 */
[----:B------:R-:W-:-:S04]  /*0310*/  @P0 FMUL R18, R18, 0.25 ;  /* 0x3e80000012120820 */ /* 0x000fc80000400000 */
[----:B------:R-:W-:-:S06]  /*0320*/  @!P2 FMUL R18, R18, 16777216 ;  /* 0x4b8000001212a820 */ /* 0x000fcc0000400000 */
[----:B------:R-:W0:Y:S01]  /*0330*/  MUFU.RCP R18, R18 ;  /* 0x0000001200127308 */ /* 0x000e220000001000 */
[----:B-1----:R-:W-:Y:S02]  /*0340*/  FSEL R9, R19, 1, P0 ;  /* 0x3f80000013097808 */ /* 0x002fe40000000000 */
[----:B-----5:R-:W-:-:S03]  /*0350*/  SEL R5, R5, RZ, !P1 ;  /* 0x000000ff05057207 */ /* 0x020fc60004800000 */
[----:B------:R-:W-:Y:S02]  /*0360*/  @!P2 FMUL R9, R9, 16777216 ;  /* 0x4b8000000909a820 */ /* 0x000fe40000400000 */
[----:B----4-:R-:W-:Y:S01]  /*0370*/  FADD R5, R5, R22 ;  /* 0x0000001605057221 */ /* 0x010fe20000000000 */
[----:B------:R-:W-:-:S03]  /*0380*/  SEL R8, R25, RZ, !P1 ;  /* 0x000000ff19087207 */ /* 0x000fc60004800000 */
[----:B------:R-:W-:Y:S01]  /*0390*/  FADD R24, R5, -R24 ;  /* 0x8000001805187221 */ /* 0x000fe20000000000 */
[----:B0-----:R-:W-:-:S04]  /*03a0*/  FMUL R9, R18, R9 ;  /* 0x0000000912097220 */ /* 0x001fc80000400000 */
[----:B------:R-:W-:Y:S01]  /*03b0*/  FMUL R24, R24, R9 ;  /* 0x0000000918187220 */ /* 0x000fe20000400000 */
[----:B--2---:R-:W-:-:S03]  /*03c0*/  FADD R27, R8, R27 ;  /* 0x0000001b081b7221 */ /* 0x004fc60000000000 */
[----:B---3--:R-:W-:-:S04]  /*03d0*/  FFMA R24, R24, R26, R23 ;  /* 0x0000001a18187223 */ /* 0x008fc80000000017 */
[----:B------:R-:W-:-:S05]  /*03e0*/  FADD R7, R27, R24 ;  /* 0x000000181b077221 */ /* 0x000fca0000000000 */
[----:B------:R-:W-:-:S05]  /*03f0*/  FSEL R8, R7, RZ, !P1 ;  /* 0x000000ff07087208 */ /* 0x000fca0004800000 */
[----:B------:R-:W0:Y:S02]  /*0400*/  SHFL.BFLY PT, R9, R8, 0x10, 0x1f ;  /* 0x0e001f0008097f89 */ /* 0x000e2400000e0000 */
[----:B0-----:R-:W-:-:S05]  /*0410*/  FADD R9, R8, R9 ;  /* 0x0000000908097221 */ /* 0x001fca0000000000 */
[----:B------:R-:W0:Y:S02]  /*0420*/  SHFL.BFLY PT, R12, R9, 0x8, 0x1f ;  /* 0x0d001f00090c7f89 */ /* 0x000e2400000e0000 */
[----:B0-----:R-:W-:-:S05]  /*0430*/  FADD R12, R9, R12 ;  /* 0x0000000c090c7221 */ /* 0x001fca0000000000 */
[----:B------:R-:W0:Y:S02]  /*0440*/  SHFL.BFLY PT, R13, R12, 0x4, 0x1f ;  /* 0x0c801f000c0d7f89 */ /* 0x000e2400000e0000 */
[----:B0-----:R-:W-:-:S05]  /*0450*/  FADD R13, R12, R13 ;  /* 0x0000000d0c0d7221 */ /* 0x001fca0000000000 */
[----:B------:R-:W0:Y:S01]  /*0460*/  SHFL.BFLY PT, R14, R13, 0x2, 0x1f ;  /* 0x0c401f000d0e7f89 */ /* 0x000e2200000e0000 */
[----:B------:R-:W-:Y:S01]  /*0470*/  LOP3.LUT P0, RZ, R6, 0x1f, RZ, 0xc0, !PT ;  /* 0x0000001f06ff7812 */ /* 0x000fe2000780c0ff */
[----:B0-----:R-:W-:-:S05]  /*0480*/  FADD R14, R13, R14 ;  /* 0x0000000e0d0e7221 */ /* 0x001fca0000000000 */
[----:B------:R-:W0:Y:S01]  /*0490*/  SHFL.BFLY PT, R15, R14, 0x1, 0x1f ;  /* 0x0c201f000e0f7f89 */ /* 0x000e2200000e0000 */
[----:B------:R-:W-:-:S04]  /*04a0*/  SHF.R.U32.HI R8, RZ, 0x3, R6 ;  /* 0x00000003ff087819 */ /* 0x000fc80000011606 */
[----:B------:R-:W-:Y:S02]  /*04b0*/  LOP3.LUT R8, R8, 0x4, RZ, 0xc0, !PT ;  /* 0x0000000408087812 */ /* 0x000fe400078ec0ff */
[----:B------:R-:W-:Y:S01]  /*04c0*/  ISETP.GE.AND P2, PT, R6, 0x2, PT ;  /* 0x000000020600780c */ /* 0x000fe20003f46270 */
[----:B0-----:R-:W-:-:S05]  /*04d0*/  FADD R19, R14, R15 ;  /* 0x0000000f0e137221 */ /* 0x001fca0000000000 */
[----:B------:R-:W-:Y:S01]  /*04e0*/  @!P0 STS [R8+UR4], R19 ;  /* 0x0000001308008988 */ /* 0x000fe20008000804 */
[C---:B------:R-:W-:Y:S01]  /*04f0*/  LEA R15, R6.reuse, UR4, 0x2 ;  /* 0x00000004060f7c11 */ /* 0x040fe2000f8e10ff */
[----:B------:R-:W-:Y:S06]  /*0500*/  BAR.SYNC.DEFER_BLOCKING 0x0 ;  /* 0x0000000000007b1d */ /* 0x000fec0000010000 */
[----:B------:R-:W0:Y:S01]  /*0510*/  @!P2 LDS R4, [R15] ;  /* 0x000000000f04a984 */ /* 0x000e220000000800 */
[----:B------:R-:W-:-:S04]  /*0520*/  LOP3.LUT R12, R6, 0x1, RZ, 0xc0, !PT ;  /* 0x00000001060c7812 */ /* 0x000fc800078ec0ff */
[----:B------:R-:W-:Y:S02]  /*0530*/  ISETP.NE.U32.AND P0, PT, R12, 0x1, PT ;  /* 0x000000010c00780c */ /* 0x000fe40003f05070 */
[----:B------:R-:W1:Y:S02]  /*0540*/  LDC.64 R12, c[0x0][0x220] ;  /* 0x00008800ff0c7b82 */ /* 0x000e640000000a00 */
[----:B------:R-:W-:Y:S01]  /*0550*/  ISETP.LT.AND P0, PT, R6, 0x2, P0 ;  /* 0x000000020600780c */ /* 0x000fe20000701270 */
[----:B0-----:R-:W0:Y:S02]  /*0560*/  SHFL.BFLY PT, R9, R4, 0x1, 0x1f ;  /* 0x0c201f0004097f89 */ /* 0x001e2400000e0000 */
[----:B0-----:R-:W-:-:S03]  /*0570*/  FADD R6, R4, R9 ;  /* 0x0000000904067221 */ /* 0x001fc60000000000 */
[----:B------:R-:W0:Y:S07]  /*0580*/  LDC.64 R8, c[0x0][0x258] ;  /* 0x00009600ff087b82 */ /* 0x000e2e0000000a00 */
[----:B------:R2:W-:Y:S01]  /*0590*/  @P0 STS [R15], R6 ;  /* 0x000000060f000388 */ /* 0x0005e20000000800 */
[----:B------:R-:W-:Y:S01]  /*05a0*/  BAR.SYNC.DEFER_BLOCKING 0x0 ;  /* 0x0000000000007b1d */ /* 0x000fe20000010000 */
[----:B0-----:R-:W-:-:S05]  /*05b0*/  IMAD.WIDE R8, R0, 0x4, R8 ;  /* 0x0000000400087825 */ /* 0x001fca00078e0208 */
[----:B------:R2:W-:Y:S04]  /*05c0*/  @!P1 STG.E desc[UR6][R16.64], R27 ;  /* 0x0000001b10009986 */ /* 0x0005e8000c101906 */
[----:B------:R2:W-:Y:S04]  /*05d0*/  @!P1 STG.E desc[UR6][R10.64], R5 ;  /* 0x000000050a009986 */ /* 0x0005e8000c101906 */
[----:B------:R-:W0:Y:S04]  /*05e0*/  LDS R14, [UR4] ;  /* 0x00000004ff0e7984 */ /* 0x000e280008000800 */
[----:B------:R0:W-:Y:S01]  /*05f0*/  @!P1 STG.E desc[UR6][R8.64], R7 ;  /* 0x0000000708009986 */ /* 0x0001e2000c101906 */
[----:B------:R-:W-:Y:S01]  /*0600*/  BAR.SYNC.DEFER_BLOCKING 0x0 ;  /* 0x0000000000007b1d */ /* 0x000fe20000010000 */
[----:B------:R-:W-:Y:S01]  /*0610*/  ISETP.EQ.AND P0, PT, R3, RZ, !P1 ;  /* 0x000000ff0300720c */ /* 0x000fe20004f02270 */
[----:B-1----:R-:W-:-:S12]  /*0620*/  IMAD.WIDE R2, R2, 0x4, R12 ;  /* 0x0000000402027825 */ /* 0x002fd800078e020c */
[----:B0-2---:R-:W-:Y:S05]  /*0630*/  @!P0 EXIT ;  /* 0x000000000000894d */ /* 0x005fea0003800000 */
[----:B0-----:R-:W-:-:S05]  /*0640*/  FMUL R5, R14, 0.015625 ;  /* 0x3c8000000e057820 */ /* 0x001fca0000400000 */
[----:B------:R-:W-:Y:S01]  /*0650*/  STG.E desc[UR6][R2.64], R5 ;  /* 0x0000000502007986 */ /* 0x000fe2000c101906 */
[----:B------:R-:W-:Y:S05]  /*0660*/  EXIT ;  /* 0x000000000000794d */ /* 0x000fea0003800000 */
.L_x_0:
[----:B------:R-:W-:-:S00]  /*0670*/  BRA `(.L_x_0) ;  /* 0xfffffffc00fc7947 */ /* 0x000fc0000383ffff */
[----:B------:R-:W-:-:S00]  /*0680*/  NOP ;  /* 0x0000000000007918 */ /* 0x000fc00000000000 */
[----:B------:R-:W-:-:S00]  /*0690*/  NOP ;  /* 0x0000000000007918 */ /* 0x000fc00000000000 */
[----:B------:R-:W-:-:S00]  /*06a0*/  NOP ;  /* 0x0000000000007918 */ /* 0x000fc00000000000 */
[----:B------:R-:W-:-:S00]  /*06b0*/  NOP ;  /* 0x0000000000007918 */ /* 0x000fc00000000000 */
[----:B------:R-:W-:-:S00]  /*06c0*/  NOP ;  /* 0x0000000000007918 */ /* 0x000fc00000000000 */
[----:B------:R-:W-:-:S00]  /*06d0*/  NOP ;  /* 0x0000000000007918 */ /* 0x000fc00000000000 */
[----:B------:R-:W-:-:S00]  /*06e0*/  NOP ;  /* 0x0000000000007918 */ /* 0x000fc00000000000 */
[----:B------:R-:W-:-:S00]  /*06f0*/  NOP ;  /* 0x0000000000007918 */ /* 0x000fc00000000000 */
.L_x_1:


//--------------------- .nv.global.init           --------------------------
	.section	.nv.global.init,"aw",@progbits
.nv.global.init:
	.type		_$_str,@object
	.size		_$_str,(_$_str_$_2 - _$_str)
_$_str:
        /*0000*/ 	.byte	0x5f, 0x5f, 0x43, 0x55, 0x44, 0x41, 0x5f, 0x46, 0x54, 0x5a, 0x00
	.type		_$_str_$_2,@object
	.size		_$_str_$_2,(.L_1 - _$_str_$_2)
_$_str_$_2:
        /*000b*/ 	.byte	0x5f, 0x5f, 0x43, 0x55, 0x44, 0x41, 0x5f, 0x50, 0x52, 0x45, 0x43, 0x5f, 0x53, 0x51, 0x52, 0x54
        /*001b*/ 	.byte	0x00
.L_1:


//--------------------- .nv.shared.triton_per_fused__native_batch_norm_legit_no_training_add_convolution_mean_13 --------------------------
	.section	.nv.shared.triton_per_fused__native_batch_norm_legit_no_training_add_convolution_mean_13,"aw",@nobits
	.sectionflags	@""
	.align	16
	.zero		1024


//--------------------- .nv.constant0.triton_per_fused__native_batch_norm_legit_no_training_add_convolution_mean_13 --------------------------
	.section	.nv.constant0.triton_per_fused__native_batch_norm_legit_no_training_add_convolution_mean_13,"a",@progbits
	.sectionflags	@""
	.align	4
.nv.constant0.triton_per_fused__native_batch_norm_legit_no_training_add_convolution_mean_13:
	.zero		616
